//
// Generated by NVIDIA NVVM Compiler
//
// Compiler Build ID: CL-36424714
// Cuda compilation tools, release 13.0, V13.0.88
// Based on NVVM 20.0.0
//

.version 9.0
.target sm_100
.address_size 64

	// .globl	_Z17vecMultiplyKernelPfS_S_iii

.visible .entry _Z17vecMultiplyKernelPfS_S_iii(
	.param .u64 .ptr .align 1 _Z17vecMultiplyKernelPfS_S_iii_param_0,
	.param .u64 .ptr .align 1 _Z17vecMultiplyKernelPfS_S_iii_param_1,
	.param .u64 .ptr .align 1 _Z17vecMultiplyKernelPfS_S_iii_param_2,
	.param .u32 _Z17vecMultiplyKernelPfS_S_iii_param_3,
	.param .u32 _Z17vecMultiplyKernelPfS_S_iii_param_4,
	.param .u32 _Z17vecMultiplyKernelPfS_S_iii_param_5
)
{
	.reg .pred 	%p<12>;
	.reg .b32 	%r<81>;
	.reg .b32 	%f<67>;
	.reg .b64 	%rd<47>;

	ld.param.u64 	%rd4, [_Z17vecMultiplyKernelPfS_S_iii_param_0];
	ld.param.u64 	%rd5, [_Z17vecMultiplyKernelPfS_S_iii_param_1];
	ld.param.u64 	%rd3, [_Z17vecMultiplyKernelPfS_S_iii_param_2];
	ld.param.u32 	%r43, [_Z17vecMultiplyKernelPfS_S_iii_param_3];
	ld.param.u32 	%r45, [_Z17vecMultiplyKernelPfS_S_iii_param_5];
	cvta.to.global.u64 	%rd1, %rd5;
	cvta.to.global.u64 	%rd2, %rd4;
	mov.u32 	%r46, %ctaid.x;
	mov.u32 	%r47, %ntid.x;
	mov.u32 	%r48, %tid.x;
	mad.lo.s32 	%r1, %r46, %r47, %r48;
	mov.u32 	%r49, %ctaid.y;
	mov.u32 	%r50, %ntid.y;
	mul.lo.s32 	%r2, %r49, %r50;
	mov.u32 	%r3, %tid.y;
	add.s32 	%r51, %r2, %r3;
	setp.ge.s32 	%p1, %r1, %r43;
	setp.ge.s32 	%p2, %r51, %r45;
	or.pred  	%p3, %p1, %p2;
	@%p3 bra 	$L__BB0_13;
	mul.lo.s32 	%r5, %r45, %r1;
	and.b32  	%r6, %r45, 7;
	setp.lt.u32 	%p4, %r45, 8;
	mov.f32 	%f66, 0f00000000;
	mov.b32 	%r79, 0;
	@%p4 bra 	$L__BB0_4;
	and.b32  	%r79, %r45, 2147483640;
	neg.s32 	%r77, %r79;
	add.s32 	%r53, %r3, %r45;
	add.s32 	%r76, %r53, %r2;
	shl.b32 	%r10, %r45, 3;
	shl.b32 	%r54, %r45, 1;
	add.s32 	%r75, %r51, %r54;
	mad.lo.s32 	%r74, %r45, 3, %r51;
	shl.b32 	%r55, %r45, 2;
	add.s32 	%r73, %r51, %r55;
	mad.lo.s32 	%r72, %r45, 5, %r51;
	mad.lo.s32 	%r71, %r45, 6, %r51;
	mad.lo.s32 	%r70, %r45, 7, %r51;
	mov.f32 	%f66, 0f00000000;
	mov.u32 	%r68, %r5;
	mov.u32 	%r69, %r51;
$L__BB0_3:
	.pragma "nounroll";
	mul.wide.s32 	%rd6, %r68, 4;
	add.s64 	%rd7, %rd2, %rd6;
	ld.global.f32 	%f16, [%rd7];
	mul.wide.u32 	%rd8, %r69, 4;
	add.s64 	%rd9, %rd1, %rd8;
	ld.global.f32 	%f17, [%rd9];
	fma.rn.f32 	%f18, %f16, %f17, %f66;
	ld.global.f32 	%f19, [%rd7+4];
	mul.wide.u32 	%rd10, %r76, 4;
	add.s64 	%rd11, %rd1, %rd10;
	ld.global.f32 	%f20, [%rd11];
	fma.rn.f32 	%f21, %f19, %f20, %f18;
	ld.global.f32 	%f22, [%rd7+8];
	mul.wide.u32 	%rd12, %r75, 4;
	add.s64 	%rd13, %rd1, %rd12;
	ld.global.f32 	%f23, [%rd13];
	fma.rn.f32 	%f24, %f22, %f23, %f21;
	ld.global.f32 	%f25, [%rd7+12];
	mul.wide.u32 	%rd14, %r74, 4;
	add.s64 	%rd15, %rd1, %rd14;
	ld.global.f32 	%f26, [%rd15];
	fma.rn.f32 	%f27, %f25, %f26, %f24;
	ld.global.f32 	%f28, [%rd7+16];
	mul.wide.u32 	%rd16, %r73, 4;
	add.s64 	%rd17, %rd1, %rd16;
	ld.global.f32 	%f29, [%rd17];
	fma.rn.f32 	%f30, %f28, %f29, %f27;
	ld.global.f32 	%f31, [%rd7+20];
	mul.wide.u32 	%rd18, %r72, 4;
	add.s64 	%rd19, %rd1, %rd18;
	ld.global.f32 	%f32, [%rd19];
	fma.rn.f32 	%f33, %f31, %f32, %f30;
	ld.global.f32 	%f34, [%rd7+24];
	mul.wide.u32 	%rd20, %r71, 4;
	add.s64 	%rd21, %rd1, %rd20;
	ld.global.f32 	%f35, [%rd21];
	fma.rn.f32 	%f36, %f34, %f35, %f33;
	ld.global.f32 	%f37, [%rd7+28];
	mul.wide.u32 	%rd22, %r70, 4;
	add.s64 	%rd23, %rd1, %rd22;
	ld.global.f32 	%f38, [%rd23];
	fma.rn.f32 	%f66, %f37, %f38, %f36;
	add.s32 	%r77, %r77, 8;
	add.s32 	%r76, %r76, %r10;
	add.s32 	%r75, %r75, %r10;
	add.s32 	%r74, %r74, %r10;
	add.s32 	%r73, %r73, %r10;
	add.s32 	%r72, %r72, %r10;
	add.s32 	%r71, %r71, %r10;
	add.s32 	%r70, %r70, %r10;
	add.s32 	%r69, %r69, %r10;
	add.s32 	%r68, %r68, 8;
	setp.ne.s32 	%p5, %r77, 0;
	@%p5 bra 	$L__BB0_3;
$L__BB0_4:
	setp.eq.s32 	%p6, %r6, 0;
	@%p6 bra 	$L__BB0_12;
	and.b32  	%r38, %r45, 3;
	setp.lt.u32 	%p7, %r6, 4;
	@%p7 bra 	$L__BB0_7;
	add.s32 	%r56, %r79, %r5;
	mul.wide.s32 	%rd24, %r56, 4;
	add.s64 	%rd25, %rd2, %rd24;
	ld.global.f32 	%f40, [%rd25];
	mad.lo.s32 	%r57, %r79, %r45, %r51;
	mul.wide.u32 	%rd26, %r57, 4;
	add.s64 	%rd27, %rd1, %rd26;
	ld.global.f32 	%f41, [%rd27];
	fma.rn.f32 	%f42, %f40, %f41, %f66;
	ld.global.f32 	%f43, [%rd25+4];
	add.s32 	%r58, %r57, %r45;
	mul.wide.u32 	%rd28, %r58, 4;
	add.s64 	%rd29, %rd1, %rd28;
	ld.global.f32 	%f44, [%rd29];
	fma.rn.f32 	%f45, %f43, %f44, %f42;
	ld.global.f32 	%f46, [%rd25+8];
	add.s32 	%r59, %r58, %r45;
	mul.wide.u32 	%rd30, %r59, 4;
	add.s64 	%rd31, %rd1, %rd30;
	ld.global.f32 	%f47, [%rd31];
	fma.rn.f32 	%f48, %f46, %f47, %f45;
	ld.global.f32 	%f49, [%rd25+12];
	add.s32 	%r60, %r59, %r45;
	mul.wide.u32 	%rd32, %r60, 4;
	add.s64 	%rd33, %rd1, %rd32;
	ld.global.f32 	%f50, [%rd33];
	fma.rn.f32 	%f66, %f49, %f50, %f48;
	add.s32 	%r79, %r79, 4;
$L__BB0_7:
	setp.eq.s32 	%p8, %r38, 0;
	@%p8 bra 	$L__BB0_12;
	setp.eq.s32 	%p9, %r38, 1;
	@%p9 bra 	$L__BB0_10;
	add.s32 	%r61, %r79, %r5;
	mul.wide.s32 	%rd34, %r61, 4;
	add.s64 	%rd35, %rd2, %rd34;
	ld.global.f32 	%f52, [%rd35];
	mad.lo.s32 	%r62, %r79, %r45, %r51;
	mul.wide.u32 	%rd36, %r62, 4;
	add.s64 	%rd37, %rd1, %rd36;
	ld.global.f32 	%f53, [%rd37];
	fma.rn.f32 	%f54, %f52, %f53, %f66;
	ld.global.f32 	%f55, [%rd35+4];
	add.s32 	%r63, %r62, %r45;
	mul.wide.u32 	%rd38, %r63, 4;
	add.s64 	%rd39, %rd1, %rd38;
	ld.global.f32 	%f56, [%rd39];
	fma.rn.f32 	%f66, %f55, %f56, %f54;
	add.s32 	%r79, %r79, 2;
$L__BB0_10:
	and.b32  	%r64, %r45, 1;
	setp.eq.b32 	%p10, %r64, 1;
	not.pred 	%p11, %p10;
	@%p11 bra 	$L__BB0_12;
	add.s32 	%r65, %r79, %r5;
	mul.wide.s32 	%rd40, %r65, 4;
	add.s64 	%rd41, %rd2, %rd40;
	ld.global.f32 	%f57, [%rd41];
	mad.lo.s32 	%r66, %r79, %r45, %r51;
	mul.wide.u32 	%rd42, %r66, 4;
	add.s64 	%rd43, %rd1, %rd42;
	ld.global.f32 	%f58, [%rd43];
	fma.rn.f32 	%f66, %f57, %f58, %f66;
$L__BB0_12:
	mad.lo.s32 	%r67, %r43, %r1, %r51;
	cvta.to.global.u64 	%rd44, %rd3;
	mul.wide.s32 	%rd45, %r67, 4;
	add.s64 	%rd46, %rd44, %rd45;
	st.global.f32 	[%rd46], %f66;
$L__BB0_13:
	ret;

}


// ===== COMPILED SASS (sm_100) =====

	.target	sm_100

	.elftype	@"ET_EXEC"


//--------------------- .note.nv.tkinfo           --------------------------
	.section	.note.nv.tkinfo,"",@"SHT_NOTE"
	.sectionflags	@"SHF_NOTE_NV_TKINFO"
	.tkinfo
        /*0018*/ 	.word	0x00000002
        /*0030*/ 	.string	""
        /*0030*/ 	.string	"ptxas"
        /*0030*/ 	.string	"Cuda compilation tools, release 13.0, V13.0.88"
        /*0030*/ 	.string	"Build cuda_13.0.r13.0/compiler.36424714_0"
        /*0030*/ 	.string	"-arch sm_100 -m 64 "



//--------------------- .note.nv.cuinfo           --------------------------
	.section	.note.nv.cuinfo,"",@"SHT_NOTE"
	.sectionflags	@"SHF_NOTE_NV_CUINFO"
        /*0018*/ 	.short	0x0002
        /*001a*/ 	.short	0x0064
        /*001c*/ 	.short	0x0082
	.zero		2


//--------------------- .nv.info                  --------------------------
	.section	.nv.info,"",@"SHT_CUDA_INFO"
	.align	4


	//----- nvinfo : EIATTR_REGCOUNT
	.align		4
        /*0000*/ 	.byte	0x04, 0x2f
        /*0002*/ 	.short	(.L_1 - .L_0)
	.align		4
.L_0:
        /*0004*/ 	.word	index@(_Z17vecMultiplyKernelPfS_S_iii)
        /*0008*/ 	.word	0x00000020


	//----- nvinfo : EIATTR_FRAME_SIZE
	.align		4
.L_1:
        /*000c*/ 	.byte	0x04, 0x11
        /*000e*/ 	.short	(.L_3 - .L_2)
	.align		4
.L_2:
        /*0010*/ 	.word	index@(_Z17vecMultiplyKernelPfS_S_iii)
        /*0014*/ 	.word	0x00000000


	//----- nvinfo : EIATTR_MIN_STACK_SIZE
	.align		4
.L_3:
        /*0018*/ 	.byte	0x04, 0x12
        /*001a*/ 	.short	(.L_5 - .L_4)
	.align		4
.L_4:
        /*001c*/ 	.word	index@(_Z17vecMultiplyKernelPfS_S_iii)
        /*0020*/ 	.word	0x00000000
.L_5:


//--------------------- .nv.compat                --------------------------
	.section	.nv.compat,"",@"SHT_CUDA_COMPAT_INFO"
	.align	4
        /*0000*/ 	.byte	0x02, 0x09, 0x00, 0x00, 0x02, 0x02, 0x01, 0x00, 0x02, 0x05, 0x05, 0x00, 0x03, 0x07, 0x01, 0x01
        /*0010*/ 	.byte	0x02, 0x03, 0x00, 0x00, 0x02, 0x06, 0x01, 0x00, 0x04, 0x0b, 0x08, 0x00, 0x09, 0x00, 0x00, 0x00
        /*0020*/ 	.byte	0x00, 0x00, 0x00, 0x00


//--------------------- .nv.info._Z17vecMultiplyKernelPfS_S_iii --------------------------
	.section	.nv.info._Z17vecMultiplyKernelPfS_S_iii,"",@"SHT_CUDA_INFO"
	.sectionflags	@""
	.align	4


	//----- nvinfo : EIATTR_CUDA_API_VERSION
	.align		4
        /*0000*/ 	.byte	0x04, 0x37
        /*0002*/ 	.short	(.L_7 - .L_6)
.L_6:
        /*0004*/ 	.word	0x00000082


	//----- nvinfo : EIATTR_KPARAM_INFO
	.align		4
.L_7:
        /*0008*/ 	.byte	0x04, 0x17
        /*000a*/ 	.short	(.L_9 - .L_8)
.L_8:
        /*000c*/ 	.word	0x00000000
        /*0010*/ 	.short	0x0005
        /*0012*/ 	.short	0x0020
        /*0014*/ 	.byte	0x00, 0xf0, 0x11, 0x00


	//----- nvinfo : EIATTR_KPARAM_INFO
	.align		4
.L_9:
        /*0018*/ 	.byte	0x04, 0x17
        /*001a*/ 	.short	(.L_11 - .L_10)
.L_10:
        /*001c*/ 	.word	0x00000000
        /*0020*/ 	.short	0x0004
        /*0022*/ 	.short	0x001c
        /*0024*/ 	.byte	0x00, 0xf0, 0x11, 0x00


	//----- nvinfo : EIATTR_KPARAM_INFO
	.align		4
.L_11:
        /*0028*/ 	.byte	0x04, 0x17
        /*002a*/ 	.short	(.L_13 - .L_12)
.L_12:
        /*002c*/ 	.word	0x00000000
        /*0030*/ 	.short	0x0003
        /*0032*/ 	.short	0x0018
        /*0034*/ 	.byte	0x00, 0xf0, 0x11, 0x00


	//----- nvinfo : EIATTR_KPARAM_INFO
	.align		4
.L_13:
        /*0038*/ 	.byte	0x04, 0x17
        /*003a*/ 	.short	(.L_15 - .L_14)
.L_14:
        /*003c*/ 	.word	0x00000000
        /*0040*/ 	.short	0x0002
        /*0042*/ 	.short	0x0010
        /*0044*/ 	.byte	0x00, 0xf5, 0x21, 0x00


	//----- nvinfo : EIATTR_KPARAM_INFO
	.align		4
.L_15:
        /*0048*/ 	.byte	0x04, 0x17
        /*004a*/ 	.short	(.L_17 - .L_16)
.L_16:
        /*004c*/ 	.word	0x00000000
        /*0050*/ 	.short	0x0001
        /*0052*/ 	.short	0x0008
        /*0054*/ 	.byte	0x00, 0xf5, 0x21, 0x00


	//----- nvinfo : EIATTR_KPARAM_INFO
	.align		4
.L_17:
        /*0058*/ 	.byte	0x04, 0x17
        /*005a*/ 	.short	(.L_19 - .L_18)
.L_18:
        /*005c*/ 	.word	0x00000000
        /*0060*/ 	.short	0x0000
        /*0062*/ 	.short	0x0000
        /*0064*/ 	.byte	0x00, 0xf5, 0x21, 0x00


	//----- nvinfo : EIATTR_SPARSE_MMA_MASK
	.align		4
.L_19:
        /*0068*/ 	.byte	0x03, 0x50
        /*006a*/ 	.short	0x0000


	//----- nvinfo : EIATTR_MAXREG_COUNT
	.align		4
        /*006c*/ 	.byte	0x03, 0x1b
        /*006e*/ 	.short	0x00ff


	//----- nvinfo : EIATTR_MERCURY_ISA_VERSION
	.align		4
        /*0070*/ 	.byte	0x03, 0x5f
        /*0072*/ 	.short	0x0101


	//----- nvinfo : EIATTR_VRC_CTA_INIT_COUNT
	.align		4
        /*0074*/ 	.byte	0x02, 0x4a
	.zero		1
	.zero		1


	//----- nvinfo : EIATTR_EXIT_INSTR_OFFSETS
	.align		4
        /*0078*/ 	.byte	0x04, 0x1c
        /*007a*/ 	.short	(.L_21 - .L_20)


	//   ....[0]....
.L_20:
        /*007c*/ 	.word	0x000000e0


	//   ....[1]....
        /*0080*/ 	.word	0x00000900


	//----- nvinfo : EIATTR_CBANK_PARAM_SIZE
	.align		4
.L_21:
        /*0084*/ 	.byte	0x03, 0x19
        /*0086*/ 	.short	0x0024


	//----- nvinfo : EIATTR_PARAM_CBANK
	.align		4
        /*0088*/ 	.byte	0x04, 0x0a
        /*008a*/ 	.short	(.L_23 - .L_22)
	.align		4
.L_22:
        /*008c*/ 	.word	index@(.nv.constant0._Z17vecMultiplyKernelPfS_S_iii)
        /*0090*/ 	.short	0x0380
        /*0092*/ 	.short	0x0024


	//----- nvinfo : EIATTR_SW_WAR
	.align		4
.L_23:
        /*0094*/ 	.byte	0x04, 0x36
        /*0096*/ 	.short	(.L_25 - .L_24)
.L_24:
        /*0098*/ 	.word	0x00000008
.L_25:


//--------------------- .nv.callgraph             --------------------------
	.section	.nv.callgraph,"",@"SHT_CUDA_CALLGRAPH"
	.align	4
	.sectionentsize	8
	.align		4
        /*0000*/ 	.word	0x00000000
	.align		4
        /*0004*/ 	.word	0xffffffff
	.align		4
        /*0008*/ 	.word	0x00000000
	.align		4
        /*000c*/ 	.word	0xfffffffe
	.align		4
        /*0010*/ 	.word	0x00000000
	.align		4
        /*0014*/ 	.word	0xfffffffd
	.align		4
        /*0018*/ 	.word	0x00000000
	.align		4
        /*001c*/ 	.word	0xfffffffc


//--------------------- .text._Z17vecMultiplyKernelPfS_S_iii --------------------------
	.section	.text._Z17vecMultiplyKernelPfS_S_iii,"ax",@progbits
	.align	128
        .global         _Z17vecMultiplyKernelPfS_S_iii
        .type           _Z17vecMultiplyKernelPfS_S_iii,@function
        .size           _Z17vecMultiplyKernelPfS_S_iii,(.L_x_5 - _Z17vecMultiplyKernelPfS_S_iii)
        .other          _Z17vecMultiplyKernelPfS_S_iii,@"STO_CUDA_ENTRY STV_DEFAULT"
_Z17vecMultiplyKernelPfS_S_iii:
.text._Z17vecMultiplyKernelPfS_S_iii:
[----:B------:R-:W-:Y:S01]  /*0000*/  LDC R1, c[0x0][0x37c] ;  /* 0x0000df00ff017b82 */ /* 0x000fe20000000800 */
[----:B------:R-:W0:Y:S07]  /*0010*/  S2R R9, SR_TID.Y ;  /* 0x0000000000097919 */ /* 0x000e2e0000002200 */
[----:B------:R-:W1:Y:S01]  /*0020*/  S2UR UR4, SR_CTAID.Y ;  /* 0x00000000000479c3 */ /* 0x000e620000002600 */
[----:B------:R-:W2:Y:S01]  /*0030*/  LDCU UR8, c[0x0][0x398] ;  /* 0x00007300ff0877ac */ /* 0x000ea20008000800 */
[----:B------:R-:W3:Y:S06]  /*0040*/  S2R R5, SR_TID.X ;  /* 0x0000000000057919 */ /* 0x000eec0000002100 */
[----:B------:R-:W3:Y:S01]  /*0050*/  LDC R2, c[0x0][0x360] ;  /* 0x0000d800ff027b82 */ /* 0x000ee20000000800 */
[----:B------:R-:W1:Y:S07]  /*0060*/  LDCU UR5, c[0x0][0x364] ;  /* 0x00006c80ff0577ac */ /* 0x000e6e0008000800 */
[----:B------:R-:W3:Y:S08]  /*0070*/  S2UR UR6, SR_CTAID.X ;  /* 0x00000000000679c3 */ /* 0x000ef00000002500 */
[----:B------:R-:W4:Y:S01]  /*0080*/  LDC R0, c[0x0][0x3a0] ;  /* 0x0000e800ff007b82 */ /* 0x000f220000000800 */
[----:B-1----:R-:W-:-:S06]  /*0090*/  UIMAD UR4, UR4, UR5, URZ ;  /* 0x00000005040472a4 */ /* 0x002fcc000f8e02ff */
[----:B0-----:R-:W-:Y:S01]  /*00a0*/  IADD3 R3, PT, PT, R9, UR4, RZ ;  /* 0x0000000409037c10 */ /* 0x001fe2000fffe0ff */
[----:B---3--:R-:W-:-:S03]  /*00b0*/  IMAD R2, R2, UR6, R5 ;  /* 0x0000000602027c24 */ /* 0x008fc6000f8e0205 */
[----:B----4-:R-:W-:-:S04]  /*00c0*/  ISETP.GE.AND P0, PT, R3, R0, PT ;  /* 0x000000000300720c */ /* 0x010fc80003f06270 */
[----:B--2---:R-:W-:-:S13]  /*00d0*/  ISETP.GE.OR P0, PT, R2, UR8, P0 ;  /* 0x0000000802007c0c */ /* 0x004fda0008706670 */
[----:B------:R-:W-:Y:S05]  /*00e0*/  @P0 EXIT ;  /* 0x000000000000094d */ /* 0x000fea0003800000 */
[C---:B------:R-:W-:Y:S01]  /*00f0*/  ISETP.GE.U32.AND P1, PT, R0.reuse, 0x8, PT ;  /* 0x000000080000780c */ /* 0x040fe20003f26070 */
[----:B------:R-:W0:Y:S01]  /*0100*/  LDCU.64 UR6, c[0x0][0x358] ;  /* 0x00006b00ff0677ac */ /* 0x000e220008000a00 */
[----:B------:R-:W-:Y:S01]  /*0110*/  LOP3.LUT R4, R0, 0x7, RZ, 0xc0, !PT ;  /* 0x0000000700047812 */ /* 0x000fe200078ec0ff */
[----:B------:R-:W-:Y:S02]  /*0120*/  HFMA2 R18, -RZ, RZ, 0, 0 ;  /* 0x00000000ff127431 */ /* 0x000fe400000001ff */
[----:B------:R-:W-:Y:S01]  /*0130*/  IMAD R5, R2, R0, RZ ;  /* 0x0000000002057224 */ /* 0x000fe200078e02ff */
[----:B------:R-:W-:Y:S02]  /*0140*/  MOV R6, RZ ;  /* 0x000000ff00067202 */ /* 0x000fe40000000f00 */
[----:B------:R-:W-:-:S05]  /*0150*/  ISETP.NE.AND P0, PT, R4, RZ, PT ;  /* 0x000000ff0400720c */ /* 0x000fca0003f05270 */
[----:B------:R-:W-:Y:S08]  /*0160*/  @!P1 BRA `(.L_x_0) ;  /* 0x0000000000ec9947 */ /* 0x000ff00003800000 */
[C---:B------:R-:W-:Y:S01]  /*0170*/  LOP3.LUT R6, R0.reuse, 0x7ffffff8, RZ, 0xc0, !PT ;  /* 0x7ffffff800067812 */ /* 0x040fe200078ec0ff */
[C---:B------:R-:W-:Y:S01]  /*0180*/  IMAD R11, R0.reuse, 0x3, R3 ;  /* 0x00000003000b7824 */ /* 0x040fe200078e0203 */
[C---:B------:R-:W-:Y:S01]  /*0190*/  IADD3 R9, PT, PT, R0.reuse, UR4, R9 ;  /* 0x0000000400097c10 */ /* 0x040fe2000fffe009 */
[C-C-:B------:R-:W-:Y:S01]  /*01a0*/  IMAD R27, R0.reuse, 0x5, R3.reuse ;  /* 0x00000005001b7824 */ /* 0x140fe200078e0203 */
[CC--:B------:R-:W-:Y:S01]  /*01b0*/  LEA R7, R0.reuse, R3.reuse, 0x1 ;  /* 0x0000000300077211 */ /* 0x0c0fe200078e08ff */
[C-C-:B------:R-:W-:Y:S01]  /*01c0*/  IMAD R29, R0.reuse, 0x6, R3.reuse ;  /* 0x00000006001d7824 */ /* 0x140fe200078e0203 */
[C---:B------:R-:W-:Y:S01]  /*01d0*/  LEA R13, R0.reuse, R3, 0x2 ;  /* 0x00000003000d7211 */ /* 0x040fe200078e10ff */
[----:B------:R-:W-:Y:S01]  /*01e0*/  IMAD R8, R0, 0x7, R3 ;  /* 0x0000000700087824 */ /* 0x000fe200078e0203 */
[----:B------:R-:W-:Y:S02]  /*01f0*/  MOV R18, RZ ;  /* 0x000000ff00127202 */ /* 0x000fe40000000f00 */
[----:B------:R-:W-:-:S02]  /*0200*/  MOV R26, R5 ;  /* 0x00000005001a7202 */ /* 0x000fc40000000f00 */
[----:B------:R-:W-:Y:S02]  /*0210*/  MOV R10, R3 ;  /* 0x00000003000a7202 */ /* 0x000fe40000000f00 */
[----:B------:R-:W-:-:S07]  /*0220*/  IADD3 R12, PT, PT, -R6, RZ, RZ ;  /* 0x000000ff060c7210 */ /* 0x000fce0007ffe1ff */
.L_x_1:
[----:B------:R-:W1:Y:S08]  /*0230*/  LDC.64 R16, c[0x0][0x388] ;  /* 0x0000e200ff107b82 */ /* 0x000e700000000a00 */
[----:B------:R-:W2:Y:S01]  /*0240*/  LDC.64 R14, c[0x0][0x380] ;  /* 0x0000e000ff0e7b82 */ /* 0x000ea20000000a00 */
[----:B-1----:R-:W-:-:S06]  /*0250*/  IMAD.WIDE.U32 R20, R10, 0x4, R16 ;  /* 0x000000040a147825 */ /* 0x002fcc00078e0010 */
[----:B0-----:R-:W3:Y:S01]  /*0260*/  LDG.E R20, desc[UR6][R20.64] ;  /* 0x0000000614147981 */ /* 0x001ee2000c1e1900 */
[----:B--2---:R-:W-:-:S05]  /*0270*/  IMAD.WIDE R14, R26, 0x4, R14 ;  /* 0x000000041a0e7825 */ /* 0x004fca00078e020e */
[----:B------:R-:W3:Y:S01]  /*0280*/  LDG.E R19, desc[UR6][R14.64] ;  /* 0x000000060e137981 */ /* 0x000ee2000c1e1900 */
[----:B------:R-:W-:-:S03]  /*0290*/  IMAD.WIDE.U32 R24, R9, 0x4, R16 ;  /* 0x0000000409187825 */ /* 0x000fc600078e0010 */
[----:B------:R-:W2:Y:S01]  /*02a0*/  LDG.E R21, desc[UR6][R14.64+0x8] ;  /* 0x000008060e157981 */ /* 0x000ea2000c1e1900 */
[----:B------:R-:W-:-:S03]  /*02b0*/  IMAD.WIDE.U32 R22, R7, 0x4, R16 ;  /* 0x0000000407167825 */ /* 0x000fc600078e0010 */
[----:B------:R-:W4:Y:S04]  /*02c0*/  LDG.E R24, desc[UR6][R24.64] ;  /* 0x0000000618187981 */ /* 0x000f28000c1e1900 */
[----:B------:R-:W2:Y:S04]  /*02d0*/  LDG.E R22, desc[UR6][R22.64] ;  /* 0x0000000616167981 */ /* 0x000ea8000c1e1900 */
[----:B------:R-:W5:Y:S01]  /*02e0*/  LDG.E R25, desc[UR6][R14.64+0x10] ;  /* 0x000010060e197981 */ /* 0x000f62000c1e1900 */
[----:B---3--:R-:W-:-:S03]  /*02f0*/  FFMA R19, R19, R20, R18 ;  /* 0x0000001413137223 */ /* 0x008fc60000000012 */
[----:B------:R-:W4:Y:S02]  /*0300*/  LDG.E R18, desc[UR6][R14.64+0x4] ;  /* 0x000004060e127981 */ /* 0x000f24000c1e1900 */
[----:B----4-:R-:W-:Y:S01]  /*0310*/  FFMA R28, R18, R24, R19 ;  /* 0x00000018121c7223 */ /* 0x010fe20000000013 */
[----:B------:R-:W-:-:S04]  /*0320*/  IMAD.WIDE.U32 R18, R11, 0x4, R16 ;  /* 0x000000040b127825 */ /* 0x000fc800078e0010 */
[----:B--2---:R-:W-:Y:S01]  /*0330*/  FFMA R28, R21, R22, R28 ;  /* 0x00000016151c7223 */ /* 0x004fe2000000001c */
[--C-:B------:R-:W-:Y:S01]  /*0340*/  IMAD.WIDE.U32 R20, R13, 0x4, R16.reuse ;  /* 0x000000040d147825 */ /* 0x100fe200078e0010 */
[----:B------:R-:W2:Y:S05]  /*0350*/  LDG.E R18, desc[UR6][R18.64] ;  /* 0x0000000612127981 */ /* 0x000eaa000c1e1900 */
[----:B------:R-:W5:Y:S04]  /*0360*/  LDG.E R20, desc[UR6][R20.64] ;  /* 0x0000000614147981 */ /* 0x000f68000c1e1900 */
[----:B------:R-:W2:Y:S01]  /*0370*/  LDG.E R19, desc[UR6][R14.64+0xc] ;  /* 0x00000c060e137981 */ /* 0x000ea2000c1e1900 */
[----:B------:R-:W-:-:S03]  /*0380*/  IMAD.WIDE.U32 R22, R27, 0x4, R16 ;  /* 0x000000041b167825 */ /* 0x000fc600078e0010 */
[----:B------:R-:W3:Y:S04]  /*0390*/  LDG.E R21, desc[UR6][R14.64+0x1c] ;  /* 0x00001c060e157981 */ /* 0x000ee8000c1e1900 */
[----:B------:R-:W4:Y:S01]  /*03a0*/  LDG.E R22, desc[UR6][R22.64] ;  /* 0x0000000616167981 */ /* 0x000f22000c1e1900 */
[----:B--2---:R-:W-:-:S03]  /*03b0*/  FFMA R28, R19, R18, R28 ;  /* 0x00000012131c7223 */ /* 0x004fc6000000001c */
[----:B------:R-:W4:Y:S01]  /*03c0*/  LDG.E R19, desc[UR6][R14.64+0x14] ;  /* 0x000014060e137981 */ /* 0x000f22000c1e1900 */
[----:B-----5:R-:W-:Y:S01]  /*03d0*/  FFMA R28, R25, R20, R28 ;  /* 0x00000014191c7223 */ /* 0x020fe2000000001c */
[--C-:B------:R-:W-:Y:S02]  /*03e0*/  IMAD.WIDE.U32 R24, R29, 0x4, R16.reuse ;  /* 0x000000041d187825 */ /* 0x100fe400078e0010 */
[----:B------:R-:W2:Y:S02]  /*03f0*/  LDG.E R18, desc[UR6][R14.64+0x18] ;  /* 0x000018060e127981 */ /* 0x000ea4000c1e1900 */
[----:B------:R-:W-:Y:S02]  /*0400*/  IMAD.WIDE.U32 R16, R8, 0x4, R16 ;  /* 0x0000000408107825 */ /* 0x000fe400078e0010 */
[----:B------:R-:W2:Y:S04]  /*0410*/  LDG.E R24, desc[UR6][R24.64] ;  /* 0x0000000618187981 */ /* 0x000ea8000c1e1900 */
[----:B------:R-:W3:Y:S01]  /*0420*/  LDG.E R16, desc[UR6][R16.64] ;  /* 0x0000000610107981 */ /* 0x000ee2000c1e1900 */
[----:B------:R-:W-:-:S04]  /*0430*/  IADD3 R12, PT, PT, R12, 0x8, RZ ;  /* 0x000000080c0c7810 */ /* 0x000fc80007ffe0ff */
[----:B------:R-:W-:Y:S02]  /*0440*/  ISETP.NE.AND P1, PT, R12, RZ, PT ;  /* 0x000000ff0c00720c */ /* 0x000fe40003f25270 */
[C---:B------:R-:W-:Y:S02]  /*0450*/  LEA R9, R0.reuse, R9, 0x3 ;  /* 0x0000000900097211 */ /* 0x040fe400078e18ff */
[C---:B------:R-:W-:Y:S02]  /*0460*/  LEA R7, R0.reuse, R7, 0x3 ;  /* 0x0000000700077211 */ /* 0x040fe400078e18ff */
[C---:B------:R-:W-:Y:S02]  /*0470*/  LEA R11, R0.reuse, R11, 0x3 ;  /* 0x0000000b000b7211 */ /* 0x040fe400078e18ff */
[C---:B------:R-:W-:Y:S02]  /*0480*/  LEA R13, R0.reuse, R13, 0x3 ;  /* 0x0000000d000d7211 */ /* 0x040fe400078e18ff */
[----:B------:R-:W-:-:S02]  /*0490*/  LEA R27, R0, R27, 0x3 ;  /* 0x0000001b001b7211 */ /* 0x000fc400078e18ff */
[C---:B------:R-:W-:Y:S02]  /*04a0*/  LEA R29, R0.reuse, R29, 0x3 ;  /* 0x0000001d001d7211 */ /* 0x040fe400078e18ff */
[C---:B------:R-:W-:Y:S02]  /*04b0*/  LEA R8, R0.reuse, R8, 0x3 ;  /* 0x0000000800087211 */ /* 0x040fe400078e18ff */
[----:B------:R-:W-:Y:S02]  /*04c0*/  LEA R10, R0, R10, 0x3 ;  /* 0x0000000a000a7211 */ /* 0x000fe400078e18ff */
[----:B------:R-:W-:Y:S01]  /*04d0*/  IADD3 R26, PT, PT, R26, 0x8, RZ ;  /* 0x000000081a1a7810 */ /* 0x000fe20007ffe0ff */
[----:B----4-:R-:W-:-:S04]  /*04e0*/  FFMA R19, R19, R22, R28 ;  /* 0x0000001613137223 */ /* 0x010fc8000000001c */
[----:B--2---:R-:W-:-:S04]  /*04f0*/  FFMA R18, R18, R24, R19 ;  /* 0x0000001812127223 */ /* 0x004fc80000000013 */
[----:B---3--:R-:W-:Y:S01]  /*0500*/  FFMA R18, R21, R16, R18 ;  /* 0x0000001015127223 */ /* 0x008fe20000000012 */
[----:B------:R-:W-:Y:S06]  /*0510*/  @P1 BRA `(.L_x_1) ;  /* 0xfffffffc00441947 */ /* 0x000fec000383ffff */
.L_x_0:
[----:B------:R-:W-:Y:S05]  /*0520*/  @!P0 BRA `(.L_x_2) ;  /* 0x0000000000e48947 */ /* 0x000fea0003800000 */
[----:B------:R-:W-:Y:S02]  /*0530*/  ISETP.GE.U32.AND P0, PT, R4, 0x4, PT ;  /* 0x000000040400780c */ /* 0x000fe40003f06070 */
[----:B------:R-:W-:-:S04]  /*0540*/  LOP3.LUT R19, R0, 0x3, RZ, 0xc0, !PT ;  /* 0x0000000300137812 */ /* 0x000fc800078ec0ff */
[----:B------:R-:W-:-:S07]  /*0550*/  ISETP.NE.AND P1, PT, R19, RZ, PT ;  /* 0x000000ff1300720c */ /* 0x000fce0003f25270 */
[----:B------:R-:W-:Y:S06]  /*0560*/  @!P0 BRA `(.L_x_3) ;  /* 0x0000000000648947 */ /* 0x000fec0003800000 */
[----:B------:R-:W1:Y:S01]  /*0570*/  LDC.64 R8, c[0x0][0x388] ;  /* 0x0000e200ff087b82 */ /* 0x000e620000000a00 */
[----:B------:R-:W-:Y:S01]  /*0580*/  IMAD R15, R6, R0, R3 ;  /* 0x00000000060f7224 */ /* 0x000fe200078e0203 */
[----:B------:R-:W-:-:S04]  /*0590*/  IADD3 R7, PT, PT, R5, R6, RZ ;  /* 0x0000000605077210 */ /* 0x000fc80007ffe0ff */
[-C--:B------:R-:W-:Y:S02]  /*05a0*/  IADD3 R17, PT, PT, R15, R0.reuse, RZ ;  /* 0x000000000f117210 */ /* 0x080fe40007ffe0ff */
[----:B------:R-:W2:Y:S02]  /*05b0*/  LDC.64 R10, c[0x0][0x380] ;  /* 0x0000e000ff0a7b82 */ /* 0x000ea40000000a00 */
[----:B------:R-:W-:Y:S01]  /*05c0*/  IADD3 R21, PT, PT, R17, R0, RZ ;  /* 0x0000000011157210 */ /* 0x000fe20007ffe0ff */
[----:B-1----:R-:W-:-:S04]  /*05d0*/  IMAD.WIDE.U32 R14, R15, 0x4, R8 ;  /* 0x000000040f0e7825 */ /* 0x002fc800078e0008 */
[----:B------:R-:W-:Y:S02]  /*05e0*/  IMAD.WIDE.U32 R16, R17, 0x4, R8 ;  /* 0x0000000411107825 */ /* 0x000fe400078e0008 */
[----:B0-----:R-:W3:Y:S02]  /*05f0*/  LDG.E R14, desc[UR6][R14.64] ;  /* 0x000000060e0e7981 */ /* 0x001ee4000c1e1900 */
[----:B--2---:R-:W-:Y:S02]  /*0600*/  IMAD.WIDE R10, R7, 0x4, R10 ;  /* 0x00000004070a7825 */ /* 0x004fe400078e020a */
[----:B------:R-:W2:Y:S02]  /*0610*/  LDG.E R16, desc[UR6][R16.64] ;  /* 0x0000000610107981 */ /* 0x000ea4000c1e1900 */
[C-C-:B------:R-:W-:Y:S01]  /*0620*/  IMAD.WIDE.U32 R12, R21.reuse, 0x4, R8.reuse ;  /* 0x00000004150c7825 */ /* 0x140fe200078e0008 */
[----:B------:R-:W-:Y:S01]  /*0630*/  IADD3 R21, PT, PT, R21, R0, RZ ;  /* 0x0000000015157210 */ /* 0x000fe20007ffe0ff */
[----:B------:R-:W3:Y:S04]  /*0640*/  LDG.E R7, desc[UR6][R10.64] ;  /* 0x000000060a077981 */ /* 0x000ee8000c1e1900 */
[----:B------:R-:W2:Y:S01]  /*0650*/  LDG.E R4, desc[UR6][R10.64+0x4] ;  /* 0x000004060a047981 */ /* 0x000ea2000c1e1900 */
[----:B------:R-:W-:-:S03]  /*0660*/  IMAD.WIDE.U32 R8, R21, 0x4, R8 ;  /* 0x0000000415087825 */ /* 0x000fc600078e0008 */
[----:B------:R-:W4:Y:S04]  /*0670*/  LDG.E R12, desc[UR6][R12.64] ;  /* 0x000000060c0c7981 */ /* 0x000f28000c1e1900 */
[----:B------:R-:W4:Y:S04]  /*0680*/  LDG.E R21, desc[UR6][R10.64+0x8] ;  /* 0x000008060a157981 */ /* 0x000f28000c1e1900 */
[----:B------:R-:W5:Y:S04]  /*0690*/  LDG.E R23, desc[UR6][R10.64+0xc] ;  /* 0x00000c060a177981 */ /* 0x000f68000c1e1900 */
[----:B------:R-:W5:Y:S01]  /*06a0*/  LDG.E R8, desc[UR6][R8.64] ;  /* 0x0000000608087981 */ /* 0x000f62000c1e1900 */
[----:B------:R-:W-:Y:S01]  /*06b0*/  IADD3 R6, PT, PT, R6, 0x4, RZ ;  /* 0x0000000406067810 */ /* 0x000fe20007ffe0ff */
[----:B---3--:R-:W-:-:S04]  /*06c0*/  FFMA R7, R7, R14, R18 ;  /* 0x0000000e07077223 */ /* 0x008fc80000000012 */
[----:B--2---:R-:W-:-:S04]  /*06d0*/  FFMA R4, R4, R16, R7 ;  /* 0x0000001004047223 */ /* 0x004fc80000000007 */
[----:B----4-:R-:W-:-:S04]  /*06e0*/  FFMA R4, R21, R12, R4 ;  /* 0x0000000c15047223 */ /* 0x010fc80000000004 */
[----:B-----5:R-:W-:-:S07]  /*06f0*/  FFMA R18, R23, R8, R4 ;  /* 0x0000000817127223 */ /* 0x020fce0000000004 */
.L_x_3:
[----:B------:R-:W-:Y:S05]  /*0700*/  @!P1 BRA `(.L_x_2) ;  /* 0x00000000006c9947 */ /* 0x000fea0003800000 */
[----:B------:R-:W1:Y:S01]  /*0710*/  LDC.64 R16, c[0x0][0x388] ;  /* 0x0000e200ff107b82 */ /* 0x000e620000000a00 */
[----:B------:R-:W-:Y:S02]  /*0720*/  ISETP.NE.AND P0, PT, R19, 0x1, PT ;  /* 0x000000011300780c */ /* 0x000fe40003f05270 */
[----:B------:R-:W-:-:S04]  /*0730*/  LOP3.LUT R4, R0, 0x1, RZ, 0xc0, !PT ;  /* 0x0000000100047812 */ /* 0x000fc800078ec0ff */
[----:B------:R-:W-:Y:S01]  /*0740*/  ISETP.NE.U32.AND P1, PT, R4, 0x1, PT ;  /* 0x000000010400780c */ /* 0x000fe20003f25070 */
[----:B------:R-:W2:Y:S06]  /*0750*/  LDC.64 R8, c[0x0][0x380] ;  /* 0x0000e000ff087b82 */ /* 0x000eac0000000a00 */
[C---:B------:R-:W-:Y:S01]  /*0760*/  @P0 IMAD R15, R6.reuse, R0, R3 ;  /* 0x00000000060f0224 */ /* 0x040fe200078e0203 */
[----:B------:R-:W-:Y:S01]  /*0770*/  @P0 IADD3 R7, PT, PT, R5, R6, RZ ;  /* 0x0000000605070210 */ /* 0x000fe20007ffe0ff */
[----:B------:R-:W3:Y:S01]  /*0780*/  LDC.64 R12, c[0x0][0x380] ;  /* 0x0000e000ff0c7b82 */ /* 0x000ee20000000a00 */
[----:B------:R-:W-:-:S02]  /*0790*/  @P0 IADD3 R6, PT, PT, R6, 0x2, RZ ;  /* 0x0000000206060810 */ /* 0x000fc40007ffe0ff */
[----:B------:R-:W-:Y:S02]  /*07a0*/  @P0 IADD3 R19, PT, PT, R15, R0, RZ ;  /* 0x000000000f130210 */ /* 0x000fe40007ffe0ff */
[----:B------:R-:W-:-:S03]  /*07b0*/  @!P1 IADD3 R5, PT, PT, R5, R6, RZ ;  /* 0x0000000605059210 */ /* 0x000fc60007ffe0ff */
[----:B------:R-:W4:Y:S01]  /*07c0*/  LDC.64 R10, c[0x0][0x388] ;  /* 0x0000e200ff0a7b82 */ /* 0x000f220000000a00 */
[----:B-1----:R-:W-:-:S04]  /*07d0*/  @P0 IMAD.WIDE.U32 R14, R15, 0x4, R16 ;  /* 0x000000040f0e0825 */ /* 0x002fc800078e0010 */
[----:B------:R-:W-:Y:S02]  /*07e0*/  @P0 IMAD.WIDE.U32 R16, R19, 0x4, R16 ;  /* 0x0000000413100825 */ /* 0x000fe400078e0010 */
[----:B0-----:R-:W5:Y:S02]  /*07f0*/  @P0 LDG.E R14, desc[UR6][R14.64] ;  /* 0x000000060e0e0981 */ /* 0x001f64000c1e1900 */
[----:B--2---:R-:W-:Y:S02]  /*0800*/  @P0 IMAD.WIDE R8, R7, 0x4, R8 ;  /* 0x0000000407080825 */ /* 0x004fe400078e0208 */
[----:B------:R-:W2:Y:S02]  /*0810*/  @P0 LDG.E R16, desc[UR6][R16.64] ;  /* 0x0000000610100981 */ /* 0x000ea4000c1e1900 */
[----:B------:R-:W-:Y:S02]  /*0820*/  @!P1 IMAD R7, R6, R0, R3 ;  /* 0x0000000006079224 */ /* 0x000fe400078e0203 */
[----:B------:R-:W5:Y:S01]  /*0830*/  @P0 LDG.E R19, desc[UR6][R8.64] ;  /* 0x0000000608130981 */ /* 0x000f62000c1e1900 */
[----:B---3--:R-:W-:-:S03]  /*0840*/  @!P1 IMAD.WIDE R12, R5, 0x4, R12 ;  /* 0x00000004050c9825 */ /* 0x008fc600078e020c */
[----:B------:R-:W2:Y:S04]  /*0850*/  @P0 LDG.E R0, desc[UR6][R8.64+0x4] ;  /* 0x0000040608000981 */ /* 0x000ea8000c1e1900 */
[----:B------:R-:W3:Y:S01]  /*0860*/  @!P1 LDG.E R13, desc[UR6][R12.64] ;  /* 0x000000060c0d9981 */ /* 0x000ee2000c1e1900 */
[----:B----4-:R-:W-:-:S06]  /*0870*/  @!P1 IMAD.WIDE.U32 R10, R7, 0x4, R10 ;  /* 0x00000004070a9825 */ /* 0x010fcc00078e000a */
[----:B------:R-:W3:Y:S01]  /*0880*/  @!P1 LDG.E R10, desc[UR6][R10.64] ;  /* 0x000000060a0a9981 */ /* 0x000ee2000c1e1900 */
[----:B-----5:R-:W-:-:S04]  /*0890*/  @P0 FFMA R19, R19, R14, R18 ;  /* 0x0000000e13130223 */ /* 0x020fc80000000012 */
[----:B--2---:R-:W-:-:S04]  /*08a0*/  @P0 FFMA R18, R0, R16, R19 ;  /* 0x0000001000120223 */ /* 0x004fc80000000013 */
[----:B---3--:R-:W-:-:S07]  /*08b0*/  @!P1 FFMA R18, R13, R10, R18 ;  /* 0x0000000a0d129223 */ /* 0x008fce0000000012 */
.L_x_2:
[----:B------:R-:W1:Y:S01]  /*08c0*/  LDC.64 R4, c[0x0][0x390] ;  /* 0x0000e400ff047b82 */ /* 0x000e620000000a00 */
[----:B------:R-:W-:-:S04]  /*08d0*/  IMAD R3, R2, UR8, R3 ;  /* 0x0000000802037c24 */ /* 0x000fc8000f8e0203 */
[----:B-1----:R-:W-:-:S05]  /*08e0*/  IMAD.WIDE R2, R3, 0x4, R4 ;  /* 0x0000000403027825 */ /* 0x002fca00078e0204 */
[----:B0-----:R-:W-:Y:S01]  /*08f0*/  STG.E desc[UR6][R2.64], R18 ;  /* 0x0000001202007986 */ /* 0x001fe2000c101906 */
[----:B------:R-:W-:Y:S05]  /*0900*/  EXIT ;  /* 0x000000000000794d */ /* 0x000fea0003800000 */
.L_x_4:
[----:B------:R-:W-:-:S00]  /*0910*/  BRA `(.L_x_4) ;  /* 0xfffffffc00fc7947 */ /* 0x000fc0000383ffff */
[----:B------:R-:W-:-:S00]  /*0920*/  NOP ;  /* 0x0000000000007918 */ /* 0x000fc00000000000 */
        /* <DEDUP_REMOVED lines=13> */
.L_x_5:


//--------------------- .nv.shared.reserved.0     --------------------------
	.section	.nv.shared.reserved.0,"aw",@nobits
	.weak		__nv_reservedSMEM_offset_0_alias
	.size		__nv_reservedSMEM_offset_0_alias, 0, 64
	.other		__nv_reservedSMEM_offset_0_alias,@"STO_CUDA_RESERVED_SHARED STV_DEFAULT"
__nv_reservedSMEM_offset_0_alias:
	.zero		0
	.zero		64


//--------------------- .nv.constant0._Z17vecMultiplyKernelPfS_S_iii --------------------------
	.section	.nv.constant0._Z17vecMultiplyKernelPfS_S_iii,"a",@progbits
	.sectionflags	@""
	.align	4
.nv.constant0._Z17vecMultiplyKernelPfS_S_iii:
	.zero		932


//--------------------- SYMBOLS --------------------------

	.type		.nv.reservedSmem.offset0,@object
	.size		.nv.reservedSmem.offset0,0x4
